//
// Generated by NVIDIA NVVM Compiler
//
// Compiler Build ID: CL-36424714
// Cuda compilation tools, release 13.0, V13.0.88
// Based on NVVM 20.0.0
//

.version 9.0
.target sm_100
.address_size 64

	// .globl	_Z11filterFunctPfS_iiii
.const .align 4 .b8 filter_d[36];

.visible .entry _Z11filterFunctPfS_iiii(
	.param .u64 .ptr .align 1 _Z11filterFunctPfS_iiii_param_0,
	.param .u64 .ptr .align 1 _Z11filterFunctPfS_iiii_param_1,
	.param .u32 _Z11filterFunctPfS_iiii_param_2,
	.param .u32 _Z11filterFunctPfS_iiii_param_3,
	.param .u32 _Z11filterFunctPfS_iiii_param_4,
	.param .u32 _Z11filterFunctPfS_iiii_param_5
)
{
	.reg .pred 	%p<52>;
	.reg .b32 	%r<62>;
	.reg .b32 	%f<41>;
	.reg .b64 	%rd<40>;

	ld.param.u64 	%rd5, [_Z11filterFunctPfS_iiii_param_0];
	ld.param.u64 	%rd4, [_Z11filterFunctPfS_iiii_param_1];
	ld.param.u32 	%r21, [_Z11filterFunctPfS_iiii_param_2];
	ld.param.u32 	%r22, [_Z11filterFunctPfS_iiii_param_3];
	ld.param.u32 	%r23, [_Z11filterFunctPfS_iiii_param_5];
	cvta.to.global.u64 	%rd1, %rd5;
	mov.u32 	%r24, %tid.x;
	mov.u32 	%r25, %ctaid.x;
	mov.u32 	%r26, %ntid.x;
	mad.lo.s32 	%r1, %r25, %r26, %r24;
	mov.u32 	%r27, %tid.y;
	mov.u32 	%r28, %ctaid.y;
	mov.u32 	%r29, %ntid.y;
	mad.lo.s32 	%r2, %r28, %r29, %r27;
	setp.ge.s32 	%p1, %r2, %r21;
	setp.lt.s32 	%p2, %r1, 0;
	setp.ge.s32 	%p3, %r1, %r22;
	or.pred  	%p4, %p1, %p3;
	or.pred  	%p5, %p4, %p2;
	@%p5 bra 	$L__BB0_22;
	setp.eq.s32 	%p6, %r23, 0;
	mov.f32 	%f33, 0f00000000;
	@%p6 bra 	$L__BB0_21;
	mul.lo.s32 	%r31, %r23, %r23;
	max.u32 	%r3, %r31, 1;
	setp.lt.u32 	%p7, %r31, 4;
	mov.f32 	%f33, 0f00000000;
	mov.b32 	%r61, 0;
	@%p7 bra 	$L__BB0_17;
	mov.u64 	%rd7, filter_d;
	add.s64 	%rd39, %rd7, 8;
	and.b32  	%r61, %r3, -4;
	mov.f32 	%f33, 0f00000000;
	mov.b32 	%r60, 0;
$L__BB0_4:
	.pragma "nounroll";
	div.s32 	%r33, %r60, %r23;
	add.s32 	%r6, %r33, %r2;
	mul.lo.s32 	%r34, %r33, %r23;
	sub.s32 	%r35, %r60, %r34;
	add.s32 	%r7, %r35, %r1;
	setp.lt.s32 	%p8, %r6, 1;
	setp.gt.s32 	%p9, %r6, %r21;
	or.pred  	%p10, %p8, %p9;
	setp.lt.s32 	%p11, %r7, 1;
	setp.gt.s32 	%p12, %r7, %r22;
	or.pred  	%p13, %p11, %p12;
	or.pred  	%p15, %p10, %p13;
	not.pred 	%p16, %p15;
	@%p16 bra 	$L__BB0_6;
	add.f32 	%f34, %f33, 0f00000000;
	bra.uni 	$L__BB0_7;
$L__BB0_6:
	add.s32 	%r36, %r6, -1;
	ld.const.f32 	%f23, [%rd39+-8];
	mul.lo.s32 	%r37, %r36, %r22;
	cvt.s64.s32 	%rd8, %r37;
	cvt.u64.u32 	%rd9, %r7;
	add.s64 	%rd10, %rd9, %rd8;
	shl.b64 	%rd11, %rd10, 2;
	add.s64 	%rd12, %rd1, %rd11;
	ld.global.f32 	%f24, [%rd12+-4];
	fma.rn.f32 	%f34, %f23, %f24, %f33;
$L__BB0_7:
	add.s32 	%r8, %r60, 1;
	div.s32 	%r38, %r8, %r23;
	add.s32 	%r9, %r38, %r2;
	mul.lo.s32 	%r39, %r38, %r23;
	sub.s32 	%r40, %r8, %r39;
	add.s32 	%r10, %r40, %r1;
	setp.lt.s32 	%p17, %r9, 1;
	setp.gt.s32 	%p18, %r9, %r21;
	or.pred  	%p19, %p17, %p18;
	setp.lt.s32 	%p20, %r10, 1;
	setp.gt.s32 	%p21, %r10, %r22;
	or.pred  	%p22, %p20, %p21;
	or.pred  	%p24, %p19, %p22;
	@%p24 bra 	$L__BB0_9;
	add.s32 	%r41, %r9, -1;
	ld.const.f32 	%f25, [%rd39+-4];
	mul.lo.s32 	%r42, %r41, %r22;
	cvt.s64.s32 	%rd13, %r42;
	cvt.u64.u32 	%rd14, %r10;
	add.s64 	%rd15, %rd14, %rd13;
	shl.b64 	%rd16, %rd15, 2;
	add.s64 	%rd17, %rd1, %rd16;
	ld.global.f32 	%f26, [%rd17+-4];
	fma.rn.f32 	%f35, %f25, %f26, %f34;
	bra.uni 	$L__BB0_10;
$L__BB0_9:
	add.f32 	%f35, %f34, 0f00000000;
$L__BB0_10:
	add.s32 	%r11, %r8, 1;
	div.s32 	%r43, %r11, %r23;
	add.s32 	%r12, %r43, %r2;
	mul.lo.s32 	%r44, %r43, %r23;
	sub.s32 	%r45, %r11, %r44;
	add.s32 	%r13, %r45, %r1;
	setp.lt.s32 	%p25, %r12, 1;
	setp.gt.s32 	%p26, %r12, %r21;
	or.pred  	%p27, %p25, %p26;
	setp.lt.s32 	%p28, %r13, 1;
	setp.gt.s32 	%p29, %r13, %r22;
	or.pred  	%p30, %p28, %p29;
	or.pred  	%p32, %p27, %p30;
	@%p32 bra 	$L__BB0_12;
	add.s32 	%r46, %r12, -1;
	ld.const.f32 	%f27, [%rd39];
	mul.lo.s32 	%r47, %r46, %r22;
	cvt.s64.s32 	%rd18, %r47;
	cvt.u64.u32 	%rd19, %r13;
	add.s64 	%rd20, %rd19, %rd18;
	shl.b64 	%rd21, %rd20, 2;
	add.s64 	%rd22, %rd1, %rd21;
	ld.global.f32 	%f28, [%rd22+-4];
	fma.rn.f32 	%f36, %f27, %f28, %f35;
	bra.uni 	$L__BB0_13;
$L__BB0_12:
	add.f32 	%f36, %f35, 0f00000000;
$L__BB0_13:
	add.s32 	%r14, %r11, 1;
	div.s32 	%r48, %r14, %r23;
	add.s32 	%r15, %r48, %r2;
	mul.lo.s32 	%r49, %r48, %r23;
	sub.s32 	%r50, %r14, %r49;
	add.s32 	%r16, %r50, %r1;
	setp.lt.s32 	%p33, %r15, 1;
	setp.gt.s32 	%p34, %r15, %r21;
	or.pred  	%p35, %p33, %p34;
	setp.lt.s32 	%p36, %r16, 1;
	setp.gt.s32 	%p37, %r16, %r22;
	or.pred  	%p38, %p36, %p37;
	or.pred  	%p40, %p35, %p38;
	@%p40 bra 	$L__BB0_15;
	add.s32 	%r51, %r15, -1;
	ld.const.f32 	%f29, [%rd39+4];
	mul.lo.s32 	%r52, %r51, %r22;
	cvt.s64.s32 	%rd23, %r52;
	cvt.u64.u32 	%rd24, %r16;
	add.s64 	%rd25, %rd24, %rd23;
	shl.b64 	%rd26, %rd25, 2;
	add.s64 	%rd27, %rd1, %rd26;
	ld.global.f32 	%f30, [%rd27+-4];
	fma.rn.f32 	%f33, %f29, %f30, %f36;
	bra.uni 	$L__BB0_16;
$L__BB0_15:
	add.f32 	%f33, %f36, 0f00000000;
$L__BB0_16:
	add.s64 	%rd39, %rd39, 16;
	add.s32 	%r60, %r14, 1;
	setp.ne.s32 	%p41, %r60, %r61;
	@%p41 bra 	$L__BB0_4;
$L__BB0_17:
	and.b32  	%r53, %r3, 1;
	setp.eq.b32 	%p42, %r53, 1;
	not.pred 	%p43, %p42;
	@%p43 bra 	$L__BB0_21;
	div.s32 	%r54, %r61, %r23;
	add.s32 	%r19, %r54, %r2;
	mul.lo.s32 	%r55, %r54, %r23;
	sub.s32 	%r56, %r61, %r55;
	add.s32 	%r20, %r56, %r1;
	setp.lt.s32 	%p44, %r19, 1;
	setp.gt.s32 	%p45, %r19, %r21;
	or.pred  	%p46, %p44, %p45;
	setp.lt.s32 	%p47, %r20, 1;
	setp.gt.s32 	%p48, %r20, %r22;
	or.pred  	%p49, %p47, %p48;
	or.pred  	%p51, %p46, %p49;
	@%p51 bra 	$L__BB0_20;
	add.s32 	%r57, %r19, -1;
	mul.wide.u32 	%rd28, %r61, 4;
	mov.u64 	%rd29, filter_d;
	add.s64 	%rd30, %rd29, %rd28;
	ld.const.f32 	%f31, [%rd30];
	mul.lo.s32 	%r58, %r57, %r22;
	cvt.s64.s32 	%rd31, %r58;
	cvt.u64.u32 	%rd32, %r20;
	add.s64 	%rd33, %rd32, %rd31;
	shl.b64 	%rd34, %rd33, 2;
	add.s64 	%rd35, %rd1, %rd34;
	ld.global.f32 	%f32, [%rd35+-4];
	fma.rn.f32 	%f33, %f31, %f32, %f33;
	bra.uni 	$L__BB0_21;
$L__BB0_20:
	add.f32 	%f33, %f33, 0f00000000;
$L__BB0_21:
	mad.lo.s32 	%r59, %r22, %r2, %r1;
	cvta.to.global.u64 	%rd36, %rd4;
	mul.wide.s32 	%rd37, %r59, 4;
	add.s64 	%rd38, %rd36, %rd37;
	st.global.f32 	[%rd38], %f33;
$L__BB0_22:
	ret;

}


// ===== COMPILED SASS (sm_100) =====

	.target	sm_100

	.elftype	@"ET_EXEC"


//--------------------- .note.nv.tkinfo           --------------------------
	.section	.note.nv.tkinfo,"",@"SHT_NOTE"
	.sectionflags	@"SHF_NOTE_NV_TKINFO"
	.tkinfo
        /*0018*/ 	.word	0x00000002
        /*0030*/ 	.string	""
        /*0030*/ 	.string	"ptxas"
        /*0030*/ 	.string	"Cuda compilation tools, release 13.0, V13.0.88"
        /*0030*/ 	.string	"Build cuda_13.0.r13.0/compiler.36424714_0"
        /*0030*/ 	.string	"-arch sm_100 -m 64 "



//--------------------- .note.nv.cuinfo           --------------------------
	.section	.note.nv.cuinfo,"",@"SHT_NOTE"
	.sectionflags	@"SHF_NOTE_NV_CUINFO"
        /*0018*/ 	.short	0x0002
        /*001a*/ 	.short	0x0064
        /*001c*/ 	.short	0x0082
	.zero		2


//--------------------- .nv.info                  --------------------------
	.section	.nv.info,"",@"SHT_CUDA_INFO"
	.align	4


	//----- nvinfo : EIATTR_REGCOUNT
	.align		4
        /*0000*/ 	.byte	0x04, 0x2f
        /*0002*/ 	.short	(.L_2 - .L_1)
	.align		4
.L_1:
        /*0004*/ 	.word	index@(_Z11filterFunctPfS_iiii)
        /*0008*/ 	.word	0x0000001b


	//----- nvinfo : EIATTR_FRAME_SIZE
	.align		4
.L_2:
        /*000c*/ 	.byte	0x04, 0x11
        /*000e*/ 	.short	(.L_4 - .L_3)
	.align		4
.L_3:
        /*0010*/ 	.word	index@(_Z11filterFunctPfS_iiii)
        /*0014*/ 	.word	0x00000000


	//----- nvinfo : EIATTR_MIN_STACK_SIZE
	.align		4
.L_4:
        /*0018*/ 	.byte	0x04, 0x12
        /*001a*/ 	.short	(.L_6 - .L_5)
	.align		4
.L_5:
        /*001c*/ 	.word	index@(_Z11filterFunctPfS_iiii)
        /*0020*/ 	.word	0x00000000
.L_6:


//--------------------- .nv.compat                --------------------------
	.section	.nv.compat,"",@"SHT_CUDA_COMPAT_INFO"
	.align	4
        /*0000*/ 	.byte	0x02, 0x09, 0x00, 0x00, 0x02, 0x02, 0x01, 0x00, 0x02, 0x05, 0x05, 0x00, 0x03, 0x07, 0x01, 0x01
        /*0010*/ 	.byte	0x02, 0x03, 0x00, 0x00, 0x02, 0x06, 0x01, 0x00, 0x04, 0x0b, 0x08, 0x00, 0x09, 0x00, 0x00, 0x00
        /*0020*/ 	.byte	0x00, 0x00, 0x00, 0x00


//--------------------- .nv.info._Z11filterFunctPfS_iiii --------------------------
	.section	.nv.info._Z11filterFunctPfS_iiii,"",@"SHT_CUDA_INFO"
	.sectionflags	@""
	.align	4


	//----- nvinfo : EIATTR_CUDA_API_VERSION
	.align		4
        /*0000*/ 	.byte	0x04, 0x37
        /*0002*/ 	.short	(.L_8 - .L_7)
.L_7:
        /*0004*/ 	.word	0x00000082


	//----- nvinfo : EIATTR_KPARAM_INFO
	.align		4
.L_8:
        /*0008*/ 	.byte	0x04, 0x17
        /*000a*/ 	.short	(.L_10 - .L_9)
.L_9:
        /*000c*/ 	.word	0x00000000
        /*0010*/ 	.short	0x0005
        /*0012*/ 	.short	0x001c
        /*0014*/ 	.byte	0x00, 0xf0, 0x11, 0x00


	//----- nvinfo : EIATTR_KPARAM_INFO
	.align		4
.L_10:
        /*0018*/ 	.byte	0x04, 0x17
        /*001a*/ 	.short	(.L_12 - .L_11)
.L_11:
        /*001c*/ 	.word	0x00000000
        /*0020*/ 	.short	0x0004
        /*0022*/ 	.short	0x0018
        /*0024*/ 	.byte	0x00, 0xf0, 0x11, 0x00


	//----- nvinfo : EIATTR_KPARAM_INFO
	.align		4
.L_12:
        /*0028*/ 	.byte	0x04, 0x17
        /*002a*/ 	.short	(.L_14 - .L_13)
.L_13:
        /*002c*/ 	.word	0x00000000
        /*0030*/ 	.short	0x0003
        /*0032*/ 	.short	0x0014
        /*0034*/ 	.byte	0x00, 0xf0, 0x11, 0x00


	//----- nvinfo : EIATTR_KPARAM_INFO
	.align		4
.L_14:
        /*0038*/ 	.byte	0x04, 0x17
        /*003a*/ 	.short	(.L_16 - .L_15)
.L_15:
        /*003c*/ 	.word	0x00000000
        /*0040*/ 	.short	0x0002
        /*0042*/ 	.short	0x0010
        /*0044*/ 	.byte	0x00, 0xf0, 0x11, 0x00


	//----- nvinfo : EIATTR_KPARAM_INFO
	.align		4
.L_16:
        /*0048*/ 	.byte	0x04, 0x17
        /*004a*/ 	.short	(.L_18 - .L_17)
.L_17:
        /*004c*/ 	.word	0x00000000
        /*0050*/ 	.short	0x0001
        /*0052*/ 	.short	0x0008
        /*0054*/ 	.byte	0x00, 0xf5, 0x21, 0x00


	//----- nvinfo : EIATTR_KPARAM_INFO
	.align		4
.L_18:
        /*0058*/ 	.byte	0x04, 0x17
        /*005a*/ 	.short	(.L_20 - .L_19)
.L_19:
        /*005c*/ 	.word	0x00000000
        /*0060*/ 	.short	0x0000
        /*0062*/ 	.short	0x0000
        /*0064*/ 	.byte	0x00, 0xf5, 0x21, 0x00


	//----- nvinfo : EIATTR_SPARSE_MMA_MASK
	.align		4
.L_20:
        /*0068*/ 	.byte	0x03, 0x50
        /*006a*/ 	.short	0x0000


	//----- nvinfo : EIATTR_MAXREG_COUNT
	.align		4
        /*006c*/ 	.byte	0x03, 0x1b
        /*006e*/ 	.short	0x00ff


	//----- nvinfo : EIATTR_MERCURY_ISA_VERSION
	.align		4
        /*0070*/ 	.byte	0x03, 0x5f
        /*0072*/ 	.short	0x0101


	//----- nvinfo : EIATTR_VRC_CTA_INIT_COUNT
	.align		4
        /*0074*/ 	.byte	0x02, 0x4a
	.zero		1
	.zero		1


	//----- nvinfo : EIATTR_EXIT_INSTR_OFFSETS
	.align		4
        /*0078*/ 	.byte	0x04, 0x1c
        /*007a*/ 	.short	(.L_22 - .L_21)


	//   ....[0]....
.L_21:
        /*007c*/ 	.word	0x000000d0


	//   ....[1]....
        /*0080*/ 	.word	0x00000fb0


	//----- nvinfo : EIATTR_CRS_STACK_SIZE
	.align		4
.L_22:
        /*0084*/ 	.byte	0x04, 0x1e
        /*0086*/ 	.short	(.L_24 - .L_23)
.L_23:
        /*0088*/ 	.word	0x00000000


	//----- nvinfo : EIATTR_CBANK_PARAM_SIZE
	.align		4
.L_24:
        /*008c*/ 	.byte	0x03, 0x19
        /*008e*/ 	.short	0x0020


	//----- nvinfo : EIATTR_PARAM_CBANK
	.align		4
        /*0090*/ 	.byte	0x04, 0x0a
        /*0092*/ 	.short	(.L_26 - .L_25)
	.align		4
.L_25:
        /*0094*/ 	.word	index@(.nv.constant0._Z11filterFunctPfS_iiii)
        /*0098*/ 	.short	0x0380
        /*009a*/ 	.short	0x0020


	//----- nvinfo : EIATTR_SW_WAR
	.align		4
.L_26:
        /*009c*/ 	.byte	0x04, 0x36
        /*009e*/ 	.short	(.L_28 - .L_27)
.L_27:
        /*00a0*/ 	.word	0x00000008
.L_28:


//--------------------- .nv.callgraph             --------------------------
	.section	.nv.callgraph,"",@"SHT_CUDA_CALLGRAPH"
	.align	4
	.sectionentsize	8
	.align		4
        /*0000*/ 	.word	0x00000000
	.align		4
        /*0004*/ 	.word	0xffffffff
	.align		4
        /*0008*/ 	.word	0x00000000
	.align		4
        /*000c*/ 	.word	0xfffffffe
	.align		4
        /*0010*/ 	.word	0x00000000
	.align		4
        /*0014*/ 	.word	0xfffffffd
	.align		4
        /*0018*/ 	.word	0x00000000
	.align		4
        /*001c*/ 	.word	0xfffffffc


//--------------------- .nv.constant3             --------------------------
	.section	.nv.constant3,"a",@progbits
	.align	4
.nv.constant3:
	.type		filter_d,@object
	.size		filter_d,(.L_0 - filter_d)
filter_d:
	.zero		36
.L_0:


//--------------------- .text._Z11filterFunctPfS_iiii --------------------------
	.section	.text._Z11filterFunctPfS_iiii,"ax",@progbits
	.align	128
        .global         _Z11filterFunctPfS_iiii
        .type           _Z11filterFunctPfS_iiii,@function
        .size           _Z11filterFunctPfS_iiii,(.L_x_6 - _Z11filterFunctPfS_iiii)
        .other          _Z11filterFunctPfS_iiii,@"STO_CUDA_ENTRY STV_DEFAULT"
_Z11filterFunctPfS_iiii:
.text._Z11filterFunctPfS_iiii:
[----:B------:R-:W-:Y:S01]  /*0000*/  LDC R1, c[0x0][0x37c] ;  /* 0x0000df00ff017b82 */ /* 0x000fe20000000800 */
[----:B------:R-:W0:Y:S07]  /*0010*/  S2R R0, SR_TID.X ;  /* 0x0000000000007919 */ /* 0x000e2e0000002100 */
[----:B------:R-:W0:Y:S01]  /*0020*/  S2UR UR6, SR_CTAID.X ;  /* 0x00000000000679c3 */ /* 0x000e220000002500 */
[----:B------:R-:W1:Y:S01]  /*0030*/  LDCU.64 UR4, c[0x0][0x390] ;  /* 0x00007200ff0477ac */ /* 0x000e620008000a00 */
[----:B------:R-:W2:Y:S06]  /*0040*/  S2R R11, SR_TID.Y ;  /* 0x00000000000b7919 */ /* 0x000eac0000002200 */
[----:B------:R-:W0:Y:S08]  /*0050*/  LDC R3, c[0x0][0x360] ;  /* 0x0000d800ff037b82 */ /* 0x000e300000000800 */
[----:B------:R-:W2:Y:S08]  /*0060*/  S2UR UR7, SR_CTAID.Y ;  /* 0x00000000000779c3 */ /* 0x000eb00000002600 */
[----:B------:R-:W2:Y:S01]  /*0070*/  LDC R2, c[0x0][0x364] ;  /* 0x0000d900ff027b82 */ /* 0x000ea20000000800 */
[----:B0-----:R-:W-:-:S05]  /*0080*/  IMAD R0, R3, UR6, R0 ;  /* 0x0000000603007c24 */ /* 0x001fca000f8e0200 */
[----:B-1----:R-:W-:Y:S01]  /*0090*/  ISETP.GE.AND P0, PT, R0, UR5, PT ;  /* 0x0000000500007c0c */ /* 0x002fe2000bf06270 */
[----:B--2---:R-:W-:-:S05]  /*00a0*/  IMAD R11, R2, UR7, R11 ;  /* 0x00000007020b7c24 */ /* 0x004fca000f8e020b */
[----:B------:R-:W-:-:S04]  /*00b0*/  ISETP.GE.OR P0, PT, R11, UR4, P0 ;  /* 0x000000040b007c0c */ /* 0x000fc80008706670 */
[----:B------:R-:W-:-:S13]  /*00c0*/  ISETP.LT.OR P0, PT, R0, RZ, P0 ;  /* 0x000000ff0000720c */ /* 0x000fda0000701670 */
[----:B------:R-:W-:Y:S05]  /*00d0*/  @P0 EXIT ;  /* 0x000000000000094d */ /* 0x000fea0003800000 */
[----:B------:R-:W0:Y:S01]  /*00e0*/  LDCU UR8, c[0x0][0x39c] ;  /* 0x00007380ff0877ac */ /* 0x000e220008000800 */
[----:B------:R-:W-:Y:S01]  /*00f0*/  IMAD.MOV.U32 R16, RZ, RZ, RZ ;  /* 0x000000ffff107224 */ /* 0x000fe200078e00ff */
[----:B------:R-:W1:Y:S01]  /*0100*/  LDCU.64 UR6, c[0x0][0x358] ;  /* 0x00006b00ff0677ac */ /* 0x000e620008000a00 */
[----:B0-----:R-:W-:-:S05]  /*0110*/  IMAD.U32 R17, RZ, RZ, UR8 ;  /* 0x00000008ff117e24 */ /* 0x001fca000f8e00ff */
[----:B------:R-:W-:-:S13]  /*0120*/  ISETP.NE.AND P0, PT, R17, RZ, PT ;  /* 0x000000ff1100720c */ /* 0x000fda0003f05270 */
[----:B-1----:R-:W-:Y:S05]  /*0130*/  @!P0 BRA `(.L_x_0) ;  /* 0x0000000c008c8947 */ /* 0x002fea0003800000 */
[----:B------:R-:W-:Y:S02]  /*0140*/  IMAD R3, R17, R17, RZ ;  /* 0x0000001111037224 */ /* 0x000fe400078e02ff */
[----:B------:R-:W-:Y:S02]  /*0150*/  IMAD.MOV.U32 R16, RZ, RZ, RZ ;  /* 0x000000ffff107224 */ /* 0x000fe400078e00ff */
[----:B------:R-:W-:Y:S01]  /*0160*/  IMAD.MOV.U32 R12, RZ, RZ, RZ ;  /* 0x000000ffff0c7224 */ /* 0x000fe200078e00ff */
[C---:B------:R-:W-:Y:S02]  /*0170*/  ISETP.GE.U32.AND P0, PT, R3.reuse, 0x4, PT ;  /* 0x000000040300780c */ /* 0x040fe40003f06070 */
[----:B------:R-:W-:-:S04]  /*0180*/  VIMNMX.U32 R2, PT, PT, R3, 0x1, !PT ;  /* 0x0000000103027848 */ /* 0x000fc80007fe0000 */
[----:B------:R-:W-:-:S04]  /*0190*/  LOP3.LUT R4, R2, 0x1, RZ, 0xc0, !PT ;  /* 0x0000000102047812 */ /* 0x000fc800078ec0ff */
[----:B------:R-:W-:-:S03]  /*01a0*/  ISETP.NE.U32.AND P5, PT, R4, 0x1, PT ;  /* 0x000000010400780c */ /* 0x000fc60003fa5070 */
[----:B------:R-:W-:Y:S10]  /*01b0*/  @!P0 BRA `(.L_x_1) ;  /* 0x0000000800a48947 */ /* 0x000ff40003800000 */
[----:B------:R-:W-:Y:S01]  /*01c0*/  IABS R13, R17 ;  /* 0x00000011000d7213 */ /* 0x000fe20000000000 */
[----:B------:R-:W-:Y:S01]  /*01d0*/  HFMA2 R14, -RZ, RZ, 0, 0 ;  /* 0x00000000ff0e7431 */ /* 0x000fe200000001ff */
[----:B------:R-:W0:Y:S01]  /*01e0*/  LDC R17, c[0x0][0x39c] ;  /* 0x0000e700ff117b82 */ /* 0x000e220000000800 */
[----:B------:R-:W-:Y:S01]  /*01f0*/  LOP3.LUT R12, R2, 0xfffffffc, RZ, 0xc0, !PT ;  /* 0xfffffffc020c7812 */ /* 0x000fe200078ec0ff */
[----:B------:R-:W1:Y:S01]  /*0200*/  I2F.RP R3, R13 ;  /* 0x0000000d00037306 */ /* 0x000e620000209400 */
[----:B------:R-:W-:Y:S01]  /*0210*/  IMAD.MOV.U32 R10, RZ, RZ, 0x8 ;  /* 0x00000008ff0a7424 */ /* 0x000fe200078e00ff */
[----:B------:R-:W2:Y:S01]  /*0220*/  LDCU.64 UR4, c[0x0][0x390] ;  /* 0x00007200ff0477ac */ /* 0x000ea20008000a00 */
[----:B------:R-:W-:-:S05]  /*0230*/  IMAD.MOV.U32 R16, RZ, RZ, RZ ;  /* 0x000000ffff107224 */ /* 0x000fca00078e00ff */
[----:B-1----:R-:W1:Y:S02]  /*0240*/  MUFU.RCP R3, R3 ;  /* 0x0000000300037308 */ /* 0x002e640000001000 */
[----:B-1----:R-:W-:-:S06]  /*0250*/  VIADD R15, R3, 0xffffffe ;  /* 0x0ffffffe030f7836 */ /* 0x002fcc0000000000 */
[----:B------:R-:W1:Y:S02]  /*0260*/  F2I.FTZ.U32.TRUNC.NTZ R15, R15 ;  /* 0x0000000f000f7305 */ /* 0x000e64000021f000 */
[----:B-1----:R-:W-:-:S04]  /*0270*/  IMAD.MOV R4, RZ, RZ, -R15 ;  /* 0x000000ffff047224 */ /* 0x002fc800078e0a0f */
[----:B------:R-:W-:-:S04]  /*0280*/  IMAD R5, R4, R13, RZ ;  /* 0x0000000d04057224 */ /* 0x000fc800078e02ff */
[----:B------:R-:W-:-:S04]  /*0290*/  IMAD.HI.U32 R14, R15, R5, R14 ;  /* 0x000000050f0e7227 */ /* 0x000fc800078e000e */
[----:B0-2---:R-:W-:-:S07]  /*02a0*/  IMAD.MOV.U32 R15, RZ, RZ, RZ ;  /* 0x000000ffff0f7224 */ /* 0x005fce00078e00ff */
.L_x_2:
[----:B------:R-:W-:Y:S01]  /*02b0*/  IABS R18, R17 ;  /* 0x0000001100127213 */ /* 0x000fe20000000000 */
[C---:B------:R-:W-:Y:S01]  /*02c0*/  VIADD R8, R15.reuse, 0x1 ;  /* 0x000000010f087836 */ /* 0x040fe20000000000 */
[----:B------:R-:W-:Y:S01]  /*02d0*/  IABS R5, R15 ;  /* 0x0000000f00057213 */ /* 0x000fe20000000000 */
[----:B------:R-:W-:Y:S01]  /*02e0*/  VIADD R6, R15, 0x2 ;  /* 0x000000020f067836 */ /* 0x000fe20000000000 */
[----:B------:R-:W0:Y:S03]  /*02f0*/  I2F.RP R4, R18 ;  /* 0x0000001200047306 */ /* 0x000e260000209400 */
[----:B------:R-:W-:Y:S01]  /*0300*/  IMAD.HI.U32 R7, R14, R5, RZ ;  /* 0x000000050e077227 */ /* 0x000fe200078e00ff */
[----:B------:R-:W-:-:S03]  /*0310*/  IABS R19, R6 ;  /* 0x0000000600137213 */ /* 0x000fc60000000000 */
[----:B------:R-:W-:-:S04]  /*0320*/  IMAD.MOV R20, RZ, RZ, -R7 ;  /* 0x000000ffff147224 */ /* 0x000fc800078e0a07 */
[----:B------:R-:W-:Y:S01]  /*0330*/  IMAD R20, R18, R20, R5 ;  /* 0x0000001412147224 */ /* 0x000fe200078e0205 */
[----:B0-----:R-:W0:Y:S04]  /*0340*/  MUFU.RCP R4, R4 ;  /* 0x0000000400047308 */ /* 0x001e280000001000 */
[----:B------:R-:W-:-:S13]  /*0350*/  ISETP.GT.U32.AND P1, PT, R13, R20, PT ;  /* 0x000000140d00720c */ /* 0x000fda0003f24070 */
[----:B------:R-:W-:Y:S01]  /*0360*/  @!P1 IADD3 R20, PT, PT, R20, -R18, RZ ;  /* 0x8000001214149210 */ /* 0x000fe20007ffe0ff */
[----:B------:R-:W-:Y:S02]  /*0370*/  @!P1 VIADD R7, R7, 0x1 ;  /* 0x0000000107079836 */ /* 0x000fe40000000000 */
[----:B0-----:R-:W-:Y:S01]  /*0380*/  VIADD R2, R4, 0xffffffe ;  /* 0x0ffffffe04027836 */ /* 0x001fe20000000000 */
[----:B------:R-:W-:Y:S02]  /*0390*/  IABS R4, R8 ;  /* 0x0000000800047213 */ /* 0x000fe40000000000 */
[----:B------:R-:W-:Y:S01]  /*03a0*/  ISETP.GE.U32.AND P0, PT, R20, R13, PT ;  /* 0x0000000d1400720c */ /* 0x000fe20003f06070 */
[----:B------:R0:W1:Y:S01]  /*03b0*/  F2I.FTZ.U32.TRUNC.NTZ R3, R2 ;  /* 0x0000000200037305 */ /* 0x000062000021f000 */
[----:B------:R-:W-:Y:S02]  /*03c0*/  IMAD.MOV.U32 R13, RZ, RZ, R18 ;  /* 0x000000ffff0d7224 */ /* 0x000fe400078e0012 */
[----:B0-----:R-:W-:-:S09]  /*03d0*/  IMAD.MOV.U32 R2, RZ, RZ, RZ ;  /* 0x000000ffff027224 */ /* 0x001fd200078e00ff */
[----:B------:R-:W-:Y:S01]  /*03e0*/  @P0 VIADD R7, R7, 0x1 ;  /* 0x0000000107070836 */ /* 0x000fe20000000000 */
[----:B-1----:R-:W-:-:S05]  /*03f0*/  IADD3 R9, PT, PT, RZ, -R3, RZ ;  /* 0x80000003ff097210 */ /* 0x002fca0007ffe0ff */
[----:B------:R-:W-:-:S04]  /*0400*/  IMAD R5, R9, R18, RZ ;  /* 0x0000001209057224 */ /* 0x000fc800078e02ff */
[----:B------:R-:W-:-:S04]  /*0410*/  IMAD.HI.U32 R14, R3, R5, R2 ;  /* 0x00000005030e7227 */ /* 0x000fc800078e0002 */
[----:B------:R-:W-:Y:S02]  /*0420*/  IMAD.MOV.U32 R3, RZ, RZ, R4 ;  /* 0x000000ffff037224 */ /* 0x000fe400078e0004 */
[----:B------:R-:W-:Y:S02]  /*0430*/  VIADD R4, R15, 0x3 ;  /* 0x000000030f047836 */ /* 0x000fe40000000000 */
[----:B------:R-:W-:-:S03]  /*0440*/  IMAD.HI.U32 R2, R14, R3, RZ ;  /* 0x000000030e027227 */ /* 0x000fc600078e00ff */
[----:B------:R-:W-:Y:S01]  /*0450*/  IABS R21, R4 ;  /* 0x0000000400157213 */ /* 0x000fe20000000000 */
[----:B------:R-:W-:Y:S02]  /*0460*/  IMAD.MOV R5, RZ, RZ, -R2 ;  /* 0x000000ffff057224 */ /* 0x000fe400078e0a02 */
[----:B------:R-:W-:-:S04]  /*0470*/  IMAD.HI.U32 R9, R14, R19, RZ ;  /* 0x000000130e097227 */ /* 0x000fc800078e00ff */
[----:B------:R-:W-:Y:S01]  /*0480*/  IMAD R20, R18, R5, R3 ;  /* 0x0000000512147224 */ /* 0x000fe200078e0203 */
[----:B------:R-:W-:Y:S01]  /*0490*/  LOP3.LUT R3, R15, R17, RZ, 0x3c, !PT ;  /* 0x000000110f037212 */ /* 0x000fe200078e3cff */
[----:B------:R-:W-:-:S03]  /*04a0*/  IMAD.HI.U32 R5, R14, R21, RZ ;  /* 0x000000150e057227 */ /* 0x000fc600078e00ff */
[----:B------:R-:W-:Y:S01]  /*04b0*/  ISETP.GT.U32.AND P6, PT, R13, R20, PT ;  /* 0x000000140d00720c */ /* 0x000fe20003fc4070 */
[----:B------:R-:W-:Y:S01]  /*04c0*/  IMAD.MOV R22, RZ, RZ, -R9 ;  /* 0x000000ffff167224 */ /* 0x000fe200078e0a09 */
[----:B------:R-:W-:Y:S01]  /*04d0*/  ISETP.GE.AND P2, PT, R3, RZ, PT ;  /* 0x000000ff0300720c */ /* 0x000fe20003f46270 */
[----:B------:R-:W-:Y:S01]  /*04e0*/  IMAD.MOV R24, RZ, RZ, -R5 ;  /* 0x000000ffff187224 */ /* 0x000fe200078e0a05 */
[-C--:B------:R-:W-:Y:S01]  /*04f0*/  LOP3.LUT R3, R8, R17.reuse, RZ, 0x3c, !PT ;  /* 0x0000001108037212 */ /* 0x080fe200078e3cff */
[----:B------:R-:W-:Y:S01]  /*0500*/  IMAD R22, R18, R22, R19 ;  /* 0x0000001612167224 */ /* 0x000fe200078e0213 */
[----:B------:R-:W-:Y:S01]  /*0510*/  LOP3.LUT R19, R4, R17, RZ, 0x3c, !PT ;  /* 0x0000001104137212 */ /* 0x000fe200078e3cff */
[----:B------:R-:W-:Y:S01]  /*0520*/  IMAD R24, R18, R24, R21 ;  /* 0x0000001812187224 */ /* 0x000fe200078e0215 */
[----:B------:R-:W-:Y:S02]  /*0530*/  ISETP.GE.AND P0, PT, R3, RZ, PT ;  /* 0x000000ff0300720c */ /* 0x000fe40003f06270 */
[----:B------:R-:W-:-:S02]  /*0540*/  ISETP.GT.U32.AND P3, PT, R13, R22, PT ;  /* 0x000000160d00720c */ /* 0x000fc40003f64070 */
[----:B------:R-:W-:Y:S01]  /*0550*/  ISETP.GT.U32.AND P4, PT, R13, R24, PT ;  /* 0x000000180d00720c */ /* 0x000fe20003f84070 */
[----:B------:R-:W-:Y:S01]  /*0560*/  @!P6 VIADD R2, R2, 0x1 ;  /* 0x000000010202e836 */ /* 0x000fe20000000000 */
[----:B------:R-:W-:Y:S02]  /*0570*/  @!P6 IADD3 R20, PT, PT, R20, -R18, RZ ;  /* 0x800000121414e210 */ /* 0x000fe40007ffe0ff */
[----:B------:R-:W-:Y:S02]  /*0580*/  LOP3.LUT R3, R6, R17, RZ, 0x3c, !PT ;  /* 0x0000001106037212 */ /* 0x000fe400078e3cff */
[----:B------:R-:W-:Y:S01]  /*0590*/  ISETP.GE.U32.AND P1, PT, R20, R13, PT ;  /* 0x0000000d1400720c */ /* 0x000fe20003f26070 */
[----:B------:R-:W-:Y:S01]  /*05a0*/  IMAD.MOV.U32 R20, RZ, RZ, R7 ;  /* 0x000000ffff147224 */ /* 0x000fe200078e0007 */
[----:B------:R-:W-:-:S03]  /*05b0*/  LOP3.LUT R7, RZ, R17, RZ, 0x33, !PT ;  /* 0x00000011ff077212 */ /* 0x000fc600078e33ff */
[----:B------:R-:W-:Y:S01]  /*05c0*/  @!P2 IMAD.MOV R20, RZ, RZ, -R20 ;  /* 0x000000ffff14a224 */ /* 0x000fe200078e0a14 */
[----:B------:R-:W-:Y:S01]  /*05d0*/  ISETP.NE.AND P2, PT, R17, RZ, PT ;  /* 0x000000ff1100720c */ /* 0x000fe20003f45270 */
[----:B------:R-:W-:Y:S01]  /*05e0*/  @!P3 IMAD.IADD R22, R22, 0x1, -R18 ;  /* 0x000000011616b824 */ /* 0x000fe200078e0a12 */
[----:B------:R-:W-:Y:S01]  /*05f0*/  @!P4 IADD3 R24, PT, PT, R24, -R18, RZ ;  /* 0x800000121818c210 */ /* 0x000fe20007ffe0ff */
[----:B------:R-:W-:Y:S01]  /*0600*/  @!P4 VIADD R5, R5, 0x1 ;  /* 0x000000010505c836 */ /* 0x000fe20000000000 */
[----:B------:R-:W-:Y:S01]  /*0610*/  SEL R20, R7, R20, !P2 ;  /* 0x0000001407147207 */ /* 0x000fe20005000000 */
[----:B------:R-:W-:Y:S01]  /*0620*/  @!P3 VIADD R9, R9, 0x1 ;  /* 0x000000010909b836 */ /* 0x000fe20000000000 */
[-C--:B------:R-:W-:Y:S01]  /*0630*/  ISETP.GE.U32.AND P6, PT, R22, R13.reuse, PT ;  /* 0x0000000d1600720c */ /* 0x080fe20003fc6070 */
[----:B------:R-:W-:Y:S01]  /*0640*/  @P1 VIADD R2, R2, 0x1 ;  /* 0x0000000102021836 */ /* 0x000fe20000000000 */
[----:B------:R-:W-:Y:S01]  /*0650*/  ISETP.GE.AND P4, PT, R19, RZ, PT ;  /* 0x000000ff1300720c */ /* 0x000fe20003f86270 */
[----:B------:R-:W-:Y:S01]  /*0660*/  IMAD.MOV R18, RZ, RZ, -R20 ;  /* 0x000000ffff127224 */ /* 0x000fe200078e0a14 */
[----:B------:R-:W-:-:S02]  /*0670*/  ISETP.GE.U32.AND P1, PT, R24, R13, PT ;  /* 0x0000000d1800720c */ /* 0x000fc40003f26070 */
[----:B------:R-:W-:Y:S01]  /*0680*/  ISETP.GE.AND P3, PT, R3, RZ, PT ;  /* 0x000000ff0300720c */ /* 0x000fe20003f66270 */
[----:B------:R-:W-:Y:S01]  /*0690*/  IMAD R19, R17, R18, R15 ;  /* 0x0000001211137224 */ /* 0x000fe200078e020f */
[----:B------:R-:W-:Y:S01]  /*06a0*/  IADD3 R3, PT, PT, R11, R20, RZ ;  /* 0x000000140b037210 */ /* 0x000fe20007ffe0ff */
[----:B------:R-:W-:Y:S02]  /*06b0*/  IMAD.MOV.U32 R18, RZ, RZ, R2 ;  /* 0x000000ffff127224 */ /* 0x000fe400078e0002 */
[----:B------:R-:W-:Y:S02]  /*06c0*/  IMAD.IADD R2, R0, 0x1, R19 ;  /* 0x0000000100027824 */ /* 0x000fe400078e0213 */
[----:B------:R-:W-:Y:S01]  /*06d0*/  @!P0 IMAD.MOV R18, RZ, RZ, -R18 ;  /* 0x000000ffff128224 */ /* 0x000fe200078e0a12 */
[----:B------:R-:W-:Y:S01]  /*06e0*/  ISETP.GT.AND P0, PT, R3, UR4, PT ;  /* 0x0000000403007c0c */ /* 0x000fe2000bf04270 */
[----:B------:R-:W-:Y:S02]  /*06f0*/  @P6 VIADD R9, R9, 0x1 ;  /* 0x0000000109096836 */ /* 0x000fe40000000000 */
[----:B------:R-:W-:Y:S01]  /*0700*/  @P1 VIADD R5, R5, 0x1 ;  /* 0x0000000105051836 */ /* 0x000fe20000000000 */
[----:B------:R-:W-:-:S02]  /*0710*/  SEL R18, R7, R18, !P2 ;  /* 0x0000001207127207 */ /* 0x000fc40005000000 */
[C---:B------:R-:W-:Y:S01]  /*0720*/  ISETP.GT.AND P1, PT, R2.reuse, UR5, PT ;  /* 0x0000000502007c0c */ /* 0x040fe2000bf24270 */
[----:B------:R-:W-:Y:S01]  /*0730*/  @!P4 IMAD.MOV R5, RZ, RZ, -R5 ;  /* 0x000000ffff05c224 */ /* 0x000fe200078e0a05 */
[----:B------:R-:W-:Y:S01]  /*0740*/  @!P3 IADD3 R9, PT, PT, -R9, RZ, RZ ;  /* 0x000000ff0909b210 */ /* 0x000fe20007ffe1ff */
[----:B------:R-:W-:Y:S01]  /*0750*/  IMAD.MOV R19, RZ, RZ, -R18 ;  /* 0x000000ffff137224 */ /* 0x000fe200078e0a12 */
[----:B------:R-:W-:Y:S02]  /*0760*/  ISETP.LT.OR P0, PT, R3, 0x1, P0 ;  /* 0x000000010300780c */ /* 0x000fe40000701670 */
[----:B------:R-:W-:Y:S01]  /*0770*/  ISETP.LT.OR P1, PT, R2, 0x1, P1 ;  /* 0x000000010200780c */ /* 0x000fe20000f21670 */
[----:B------:R-:W-:Y:S01]  /*0780*/  IMAD R19, R17, R19, R8 ;  /* 0x0000001311137224 */ /* 0x000fe200078e0208 */
[----:B------:R-:W-:Y:S01]  /*0790*/  SEL R8, R7, R9, !P2 ;  /* 0x0000000907087207 */ /* 0x000fe20005000000 */
[----:B------:R-:W-:Y:S01]  /*07a0*/  IMAD.IADD R9, R11, 0x1, R18 ;  /* 0x000000010b097824 */ /* 0x000fe200078e0212 */
[----:B------:R-:W-:Y:S01]  /*07b0*/  PLOP3.LUT P1, PT, P0, P1, PT, 0xf8, 0x8f ;  /* 0x00000000008f781c */ /* 0x000fe20000723f70 */
[----:B------:R-:W-:Y:S01]  /*07c0*/  IMAD.IADD R19, R0, 0x1, R19 ;  /* 0x0000000100137824 */ /* 0x000fe200078e0213 */
[----:B------:R-:W-:Y:S01]  /*07d0*/  SEL R22, R7, R5, !P2 ;  /* 0x0000000507167207 */ /* 0x000fe20005000000 */
[----:B------:R-:W-:Y:S01]  /*07e0*/  IMAD.MOV R5, RZ, RZ, -R8 ;  /* 0x000000ffff057224 */ /* 0x000fe200078e0a08 */
[----:B------:R-:W-:-:S02]  /*07f0*/  ISETP.GT.AND P0, PT, R9, UR4, PT ;  /* 0x0000000409007c0c */ /* 0x000fc4000bf04270 */
[----:B------:R-:W-:Y:S01]  /*0800*/  ISETP.GT.AND P2, PT, R19, UR5, PT ;  /* 0x0000000513007c0c */ /* 0x000fe2000bf44270 */
[----:B------:R-:W-:Y:S01]  /*0810*/  IMAD R5, R17, R5, R6 ;  /* 0x0000000511057224 */ /* 0x000fe200078e0206 */
[----:B------:R-:W-:Y:S01]  /*0820*/  ISETP.LT.OR P0, PT, R9, 0x1, P0 ;  /* 0x000000010900780c */ /* 0x000fe20000701670 */
[----:B------:R-:W-:Y:S01]  /*0830*/  IMAD.MOV R23, RZ, RZ, -R22 ;  /* 0x000000ffff177224 */ /* 0x000fe200078e0a16 */
[----:B------:R-:W-:Y:S01]  /*0840*/  ISETP.LT.OR P2, PT, R19, 0x1, P2 ;  /* 0x000000011300780c */ /* 0x000fe20001741670 */
[----:B------:R-:W-:Y:S01]  /*0850*/  IMAD.IADD R20, R0, 0x1, R5 ;  /* 0x0000000100147824 */ /* 0x000fe200078e0205 */
[----:B------:R-:W-:Y:S01]  /*0860*/  IADD3 R8, PT, PT, R11, R8, RZ ;  /* 0x000000080b087210 */ /* 0x000fe20007ffe0ff */
[----:B------:R-:W-:Y:S01]  /*0870*/  IMAD R23, R17, R23, R4 ;  /* 0x0000001711177224 */ /* 0x000fe200078e0204 */
[----:B------:R-:W0:Y:S01]  /*0880*/  @!P1 LDC.64 R6, c[0x0][0x380] ;  /* 0x0000e000ff069b82 */ /* 0x000e220000000a00 */
[----:B------:R-:W-:Y:S01]  /*0890*/  PLOP3.LUT P0, PT, P0, P2, PT, 0xf8, 0x8f ;  /* 0x00000000008f781c */ /* 0x000fe20000705f70 */
[----:B------:R-:W-:Y:S01]  /*08a0*/  IMAD.IADD R21, R11, 0x1, R22 ;  /* 0x000000010b157824 */ /* 0x000fe200078e0216 */
[----:B------:R-:W-:Y:S01]  /*08b0*/  ISETP.GT.AND P3, PT, R8, UR4, PT ;  /* 0x0000000408007c0c */ /* 0x000fe2000bf64270 */
[----:B------:R-:W-:Y:S01]  /*08c0*/  IMAD.IADD R18, R0, 0x1, R23 ;  /* 0x0000000100127824 */ /* 0x000fe200078e0217 */
[----:B------:R-:W-:Y:S01]  /*08d0*/  ISETP.GT.AND P4, PT, R20, UR5, PT ;  /* 0x0000000514007c0c */ /* 0x000fe2000bf84270 */
[----:B------:R-:W-:Y:S01]  /*08e0*/  @!P1 VIADD R3, R3, 0xffffffff ;  /* 0xffffffff03039836 */ /* 0x000fe20000000000 */
[----:B------:R-:W-:-:S02]  /*08f0*/  ISETP.LT.OR P2, PT, R8, 0x1, P3 ;  /* 0x000000010800780c */ /* 0x000fc40001f41670 */
[----:B------:R-:W-:Y:S01]  /*0900*/  ISETP.LT.OR P6, PT, R20, 0x1, P4 ;  /* 0x000000011400780c */ /* 0x000fe200027c1670 */
[----:B------:R-:W-:Y:S01]  /*0910*/  @!P1 IMAD R23, R3, UR5, RZ ;  /* 0x0000000503179c24 */ /* 0x000fe2000f8e02ff */
[C---:B------:R-:W-:Y:S02]  /*0920*/  ISETP.GT.AND P3, PT, R21.reuse, UR4, PT ;  /* 0x0000000415007c0c */ /* 0x040fe4000bf64270 */
[C---:B------:R-:W-:Y:S01]  /*0930*/  ISETP.GT.AND P4, PT, R18.reuse, UR5, PT ;  /* 0x0000000512007c0c */ /* 0x040fe2000bf84270 */
[----:B------:R-:W1:Y:S01]  /*0940*/  @!P0 LDC.64 R4, c[0x0][0x380] ;  /* 0x0000e000ff048b82 */ /* 0x000e620000000a00 */
[----:B------:R-:W-:Y:S02]  /*0950*/  PLOP3.LUT P2, PT, P2, P6, PT, 0xf8, 0x8f ;  /* 0x00000000008f781c */ /* 0x000fe4000174df70 */
[----:B------:R-:W-:Y:S02]  /*0960*/  ISETP.LT.OR P3, PT, R21, 0x1, P3 ;  /* 0x000000011500780c */ /* 0x000fe40001f61670 */
[----:B------:R-:W-:-:S02]  /*0970*/  ISETP.LT.OR P4, PT, R18, 0x1, P4 ;  /* 0x000000011200780c */ /* 0x000fc40002781670 */
[----:B------:R-:W-:Y:S02]  /*0980*/  @!P0 IADD3 R22, PT, PT, R9, -0x1, RZ ;  /* 0xffffffff09168810 */ /* 0x000fe40007ffe0ff */
[----:B------:R-:W-:Y:S02]  /*0990*/  PLOP3.LUT P3, PT, P3, P4, PT, 0xf8, 0x8f ;  /* 0x00000000008f781c */ /* 0x000fe40001f69f70 */
[----:B------:R-:W-:Y:S01]  /*09a0*/  @!P1 IADD3 R24, P4, PT, R2, R23, RZ ;  /* 0x0000001702189210 */ /* 0x000fe20007f9e0ff */
[----:B------:R-:W-:Y:S02]  /*09b0*/  @!P0 IMAD R22, R22, UR5, RZ ;  /* 0x0000000516168c24 */ /* 0x000fe4000f8e02ff */
[----:B------:R-:W2:Y:S01]  /*09c0*/  @!P2 LDC.64 R2, c[0x0][0x380] ;  /* 0x0000e000ff02ab82 */ /* 0x000ea20000000a00 */
[----:B------:R-:W-:Y:S02]  /*09d0*/  @!P1 LEA.HI.X.SX32 R23, R23, RZ, 0x1, P4 ;  /* 0x000000ff17179211 */ /* 0x000fe400020f0eff */
[----:B0-----:R-:W-:-:S04]  /*09e0*/  @!P1 LEA R6, P4, R24, R6, 0x2 ;  /* 0x0000000618069211 */ /* 0x001fc800078810ff */
[----:B------:R-:W-:Y:S01]  /*09f0*/  @!P1 LEA.HI.X R7, R24, R7, R23, 0x2, P4 ;  /* 0x0000000718079211 */ /* 0x000fe200020f1417 */
[----:B------:R-:W-:Y:S01]  /*0a00*/  @!P2 VIADD R23, R8, 0xffffffff ;  /* 0xffffffff0817a836 */ /* 0x000fe20000000000 */
[----:B------:R-:W-:Y:S01]  /*0a10*/  @!P0 IADD3 R24, P4, PT, R19, R22, RZ ;  /* 0x0000001613188210 */ /* 0x000fe20007f9e0ff */
[----:B------:R-:W0:Y:S01]  /*0a20*/  @!P3 LDC.64 R8, c[0x0][0x380] ;  /* 0x0000e000ff08bb82 */ /* 0x000e220000000a00 */
[----:B------:R-:W-:Y:S02]  /*0a30*/  @!P3 VIADD R21, R21, 0xffffffff ;  /* 0xffffffff1515b836 */ /* 0x000fe40000000000 */
[----:B------:R-:W-:Y:S01]  /*0a40*/  @!P0 LEA.HI.X.SX32 R22, R22, RZ, 0x1, P4 ;  /* 0x000000ff16168211 */ /* 0x000fe200020f0eff */
[----:B------:R-:W-:Y:S01]  /*0a50*/  @!P2 IMAD R19, R23, UR5, RZ ;  /* 0x000000051713ac24 */ /* 0x000fe2000f8e02ff */
[C---:B-1----:R-:W-:Y:S01]  /*0a60*/  @!P0 LEA R4, P4, R24.reuse, R4, 0x2 ;  /* 0x0000000418048211 */ /* 0x042fe200078810ff */
[----:B------:R1:W3:Y:S03]  /*0a70*/  @!P1 LDG.E R7, desc[UR6][R6.64+-0x4] ;  /* 0xfffffc0606079981 */ /* 0x0002e6000c1e1900 */
[----:B------:R-:W-:Y:S01]  /*0a80*/  @!P0 LEA.HI.X R5, R24, R5, R22, 0x2, P4 ;  /* 0x0000000518058211 */ /* 0x000fe200020f1416 */
[----:B------:R-:W-:Y:S01]  /*0a90*/  @!P3 IMAD R21, R21, UR5, RZ ;  /* 0x000000051515bc24 */ /* 0x000fe2000f8e02ff */
[----:B------:R-:W-:-:S03]  /*0aa0*/  @!P2 IADD3 R20, P4, PT, R20, R19, RZ ;  /* 0x000000131414a210 */ /* 0x000fc60007f9e0ff */
[----:B------:R4:W5:Y:S01]  /*0ab0*/  @!P0 LDG.E R4, desc[UR6][R4.64+-0x4] ;  /* 0xfffffc0604048981 */ /* 0x000962000c1e1900 */
[----:B------:R-:W-:Y:S02]  /*0ac0*/  @!P2 LEA.HI.X.SX32 R19, R19, RZ, 0x1, P4 ;  /* 0x000000ff1313a211 */ /* 0x000fe400020f0eff */
[----:B--2---:R-:W-:Y:S02]  /*0ad0*/  @!P2 LEA R2, P4, R20, R2, 0x2 ;  /* 0x000000021402a211 */ /* 0x004fe400078810ff */
[----:B------:R-:W-:Y:S02]  /*0ae0*/  @!P3 IADD3 R18, P6, PT, R18, R21, RZ ;  /* 0x000000151212b210 */ /* 0x000fe40007fde0ff */
[----:B------:R-:W-:Y:S02]  /*0af0*/  @!P2 LEA.HI.X R3, R20, R3, R19, 0x2, P4 ;  /* 0x000000031403a211 */ /* 0x000fe400020f1413 */
[----:B------:R-:W-:Y:S02]  /*0b00*/  @!P3 LEA.HI.X.SX32 R21, R21, RZ, 0x1, P6 ;  /* 0x000000ff1515b211 */ /* 0x000fe400030f0eff */
[C---:B0-----:R-:W-:Y:S01]  /*0b10*/  @!P3 LEA R8, P4, R18.reuse, R8, 0x2 ;  /* 0x000000081208b211 */ /* 0x041fe200078810ff */
[----:B------:R-:W2:Y:S03]  /*0b20*/  @!P2 LDG.E R2, desc[UR6][R2.64+-0x4] ;  /* 0xfffffc060202a981 */ /* 0x000ea6000c1e1900 */
[----:B------:R-:W-:-:S05]  /*0b30*/  @!P3 LEA.HI.X R9, R18, R9, R21, 0x2, P4 ;  /* 0x000000091209b211 */ /* 0x000fca00020f1415 */
[----:B------:R-:W2:Y:S01]  /*0b40*/  @!P3 LDG.E R8, desc[UR6][R8.64+-0x4] ;  /* 0xfffffc060808b981 */ /* 0x000ea2000c1e1900 */
[----:B------:R0:W3:Y:S08]  /*0b50*/  @!P1 LDC R19, c[0x3][R10+-0x8] ;  /* 0x00fffe000a139b82 */ /* 0x0000f00000000800 */
[----:B-1----:R0:W5:Y:S08]  /*0b60*/  @!P0 LDC R6, c[0x3][R10+-0x4] ;  /* 0x00ffff000a068b82 */ /* 0x0021700000000800 */
[----:B------:R0:W2:Y:S01]  /*0b70*/  @!P2 LDC R21, c[0x3][R10] ;  /* 0x00c000000a15ab82 */ /* 0x0000a20000000800 */
[----:B----4-:R-:W-:Y:S01]  /*0b80*/  @P1 FADD R5, RZ, R16 ;  /* 0x00000010ff051221 */ /* 0x010fe20000000000 */
[----:B------:R-:W-:-:S06]  /*0b90*/  VIADD R15, R15, 0x4 ;  /* 0x000000040f0f7836 */ /* 0x000fcc0000000000 */
[----:B------:R0:W1:Y:S02]  /*0ba0*/  @!P3 LDC R23, c[0x3][R10+0x4] ;  /* 0x00c001000a17bb82 */ /* 0x0000640000000800 */
[----:B0-----:R-:W-:Y:S02]  /*0bb0*/  VIADD R10, R10, 0x10 ;  /* 0x000000100a0a7836 */ /* 0x001fe40000000000 */
[----:B---3--:R-:W-:-:S04]  /*0bc0*/  @!P1 FFMA R5, R19, R7, R16 ;  /* 0x0000000713059223 */ /* 0x008fc80000000010 */
[--C-:B-----5:R-:W-:Y:S01]  /*0bd0*/  @!P0 FFMA R4, R6, R4, R5.reuse ;  /* 0x0000000406048223 */ /* 0x120fe20000000005 */
[----:B------:R-:W-:Y:S01]  /*0be0*/  @P0 FADD R4, RZ, R5 ;  /* 0x00000005ff040221 */ /* 0x000fe20000000000 */
[----:B------:R-:W-:-:S03]  /*0bf0*/  ISETP.NE.AND P0, PT, R15, R12, PT ;  /* 0x0000000c0f00720c */ /* 0x000fc60003f05270 */
[--C-:B--2---:R-:W-:Y:S01]  /*0c00*/  @!P2 FFMA R2, R21, R2, R4.reuse ;  /* 0x000000021502a223 */ /* 0x104fe20000000004 */
[----:B------:R-:W-:-:S04]  /*0c10*/  @P2 FADD R2, RZ, R4 ;  /* 0x00000004ff022221 */ /* 0x000fc80000000000 */
[--C-:B-1----:R-:W-:Y:S01]  /*0c20*/  @!P3 FFMA R16, R23, R8, R2.reuse ;  /* 0x000000081710b223 */ /* 0x102fe20000000002 */
[----:B------:R-:W-:-:S04]  /*0c30*/  @P3 FADD R16, RZ, R2 ;  /* 0x00000002ff103221 */ /* 0x000fc80000000000 */
[----:B------:R-:W-:Y:S05]  /*0c40*/  @P0 BRA `(.L_x_2) ;  /* 0xfffffff400980947 */ /* 0x000fea000383ffff */
.L_x_1:
[----:B------:R-:W-:Y:S05]  /*0c50*/  @P5 BRA `(.L_x_0) ;  /* 0x0000000000c45947 */ /* 0x000fea0003800000 */
[----:B------:R-:W-:Y:S01]  /*0c60*/  IABS R6, R17 ;  /* 0x0000001100067213 */ /* 0x000fe20000000000 */
[----:B------:R-:W-:Y:S01]  /*0c70*/  IMAD.MOV.U32 R2, RZ, RZ, RZ ;  /* 0x000000ffff027224 */ /* 0x000fe200078e00ff */
[----:B------:R-:W-:Y:S01]  /*0c80*/  IABS R8, R12 ;  /* 0x0000000c00087213 */ /* 0x000fe20000000000 */
[----:B------:R-:W-:Y:S01]  /*0c90*/  BSSY.RECONVERGENT B0, `(.L_x_0) ;  /* 0x000002d000007945 */ /* 0x000fe20003800200 */
[----:B------:R-:W0:Y:S08]  /*0ca0*/  I2F.RP R4, R6 ;  /* 0x0000000600047306 */ /* 0x000e300000209400 */
[----:B0-----:R-:W0:Y:S02]  /*0cb0*/  MUFU.RCP R4, R4 ;  /* 0x0000000400047308 */ /* 0x001e240000001000 */
[----:B0-----:R-:W-:-:S06]  /*0cc0*/  IADD3 R5, PT, PT, R4, 0xffffffe, RZ ;  /* 0x0ffffffe04057810 */ /* 0x001fcc0007ffe0ff */
[----:B------:R-:W0:Y:S02]  /*0cd0*/  F2I.FTZ.U32.TRUNC.NTZ R3, R5 ;  /* 0x0000000500037305 */ /* 0x000e24000021f000 */
[----:B0-----:R-:W-:-:S04]  /*0ce0*/  IMAD.MOV R7, RZ, RZ, -R3 ;  /* 0x000000ffff077224 */ /* 0x001fc800078e0a03 */
[----:B------:R-:W-:-:S04]  /*0cf0*/  IMAD R7, R7, R6, RZ ;  /* 0x0000000607077224 */ /* 0x000fc800078e02ff */
[----:B------:R-:W-:-:S04]  /*0d00*/  IMAD.HI.U32 R2, R3, R7, R2 ;  /* 0x0000000703027227 */ /* 0x000fc800078e0002 */
[----:B------:R-:W-:-:S04]  /*0d10*/  IMAD.MOV.U32 R3, RZ, RZ, R8 ;  /* 0x000000ffff037224 */ /* 0x000fc800078e0008 */
[----:B------:R-:W-:-:S04]  /*0d20*/  IMAD.HI.U32 R2, R2, R3, RZ ;  /* 0x0000000302027227 */ /* 0x000fc800078e00ff */
[----:B------:R-:W-:-:S04]  /*0d30*/  IMAD.MOV R4, RZ, RZ, -R2 ;  /* 0x000000ffff047224 */ /* 0x000fc800078e0a02 */
[----:B------:R-:W-:-:S05]  /*0d40*/  IMAD R3, R6, R4, R3 ;  /* 0x0000000406037224 */ /* 0x000fca00078e0203 */
[----:B------:R-:W-:-:S13]  /*0d50*/  ISETP.GT.U32.AND P1, PT, R6, R3, PT ;  /* 0x000000030600720c */ /* 0x000fda0003f24070 */
[-C--:B------:R-:W-:Y:S01]  /*0d60*/  @!P1 IADD3 R3, PT, PT, R3, -R6.reuse, RZ ;  /* 0x8000000603039210 */ /* 0x080fe20007ffe0ff */
[----:B------:R-:W-:Y:S01]  /*0d70*/  @!P1 VIADD R2, R2, 0x1 ;  /* 0x0000000102029836 */ /* 0x000fe20000000000 */
[----:B------:R-:W-:Y:S02]  /*0d80*/  ISETP.NE.AND P1, PT, R17, RZ, PT ;  /* 0x000000ff1100720c */ /* 0x000fe40003f25270 */
[----:B------:R-:W-:Y:S02]  /*0d90*/  ISETP.GE.U32.AND P0, PT, R3, R6, PT ;  /* 0x000000060300720c */ /* 0x000fe40003f06070 */
[----:B------:R-:W-:-:S04]  /*0da0*/  LOP3.LUT R3, R12, R17, RZ, 0x3c, !PT ;  /* 0x000000110c037212 */ /* 0x000fc800078e3cff */
[----:B------:R-:W-:-:S07]  /*0db0*/  ISETP.GE.AND P2, PT, R3, RZ, PT ;  /* 0x000000ff0300720c */ /* 0x000fce0003f46270 */
[----:B------:R-:W-:-:S06]  /*0dc0*/  @P0 VIADD R2, R2, 0x1 ;  /* 0x0000000102020836 */ /* 0x000fcc0000000000 */
[----:B------:R-:W-:Y:S01]  /*0dd0*/  @!P2 IMAD.MOV R2, RZ, RZ, -R2 ;  /* 0x000000ffff02a224 */ /* 0x000fe200078e0a02 */
[----:B------:R-:W-:-:S05]  /*0de0*/  @!P1 LOP3.LUT R2, RZ, R17, RZ, 0x33, !PT ;  /* 0x00000011ff029212 */ /* 0x000fca00078e33ff */
[----:B------:R-:W-:Y:S01]  /*0df0*/  IMAD.MOV R3, RZ, RZ, -R2 ;  /* 0x000000ffff037224 */ /* 0x000fe200078e0a02 */
[----:B------:R-:W-:-:S03]  /*0e00*/  IADD3 R2, PT, PT, R11, R2, RZ ;  /* 0x000000020b027210 */ /* 0x000fc60007ffe0ff */
[----:B------:R-:W-:Y:S01]  /*0e10*/  IMAD R17, R17, R3, R12 ;  /* 0x0000000311117224 */ /* 0x000fe200078e020c */
[----:B------:R-:W-:-:S03]  /*0e20*/  ISETP.GT.AND P0, PT, R2, UR4, PT ;  /* 0x0000000402007c0c */ /* 0x000fc6000bf04270 */
[----:B------:R-:W-:Y:S01]  /*0e30*/  IMAD.IADD R17, R0, 0x1, R17 ;  /* 0x0000000100117824 */ /* 0x000fe200078e0211 */
[----:B------:R-:W-:-:S04]  /*0e40*/  ISETP.LT.OR P0, PT, R2, 0x1, P0 ;  /* 0x000000010200780c */ /* 0x000fc80000701670 */
[----:B------:R-:W-:-:S04]  /*0e50*/  ISETP.GT.AND P1, PT, R17, UR5, PT ;  /* 0x0000000511007c0c */ /* 0x000fc8000bf24270 */
[----:B------:R-:W-:-:S04]  /*0e60*/  ISETP.LT.OR P1, PT, R17, 0x1, P1 ;  /* 0x000000011100780c */ /* 0x000fc80000f21670 */
[----:B------:R-:W-:-:S13]  /*0e70*/  PLOP3.LUT P0, PT, P0, P1, PT, 0xf8, 0x8f ;  /* 0x00000000008f781c */ /* 0x000fda0000703f70 */
[----:B------:R-:W-:Y:S05]  /*0e80*/  @P0 BRA `(.L_x_3) ;  /* 0x0000000000300947 */ /* 0x000fea0003800000 */
[----:B------:R-:W0:Y:S01]  /*0e90*/  LDCU.64 UR8, c[0x0][0x380] ;  /* 0x00007000ff0877ac */ /* 0x000e220008000a00 */
[----:B------:R-:W-:-:S04]  /*0ea0*/  VIADD R2, R2, 0xffffffff ;  /* 0xffffffff02027836 */ /* 0x000fc80000000000 */
[----:B------:R-:W-:-:S05]  /*0eb0*/  IMAD R2, R2, UR5, RZ ;  /* 0x0000000502027c24 */ /* 0x000fca000f8e02ff */
[----:B------:R-:W-:-:S04]  /*0ec0*/  IADD3 R3, P0, PT, R17, R2, RZ ;  /* 0x0000000211037210 */ /* 0x000fc80007f1e0ff */
[----:B------:R-:W-:Y:S02]  /*0ed0*/  LEA.HI.X.SX32 R4, R2, RZ, 0x1, P0 ;  /* 0x000000ff02047211 */ /* 0x000fe400000f0eff */
[----:B0-----:R-:W-:-:S04]  /*0ee0*/  LEA R2, P0, R3, UR8, 0x2 ;  /* 0x0000000803027c11 */ /* 0x001fc8000f8010ff */
[----:B------:R-:W-:-:S05]  /*0ef0*/  LEA.HI.X R3, R3, UR9, R4, 0x2, P0 ;  /* 0x0000000903037c11 */ /* 0x000fca00080f1404 */
[----:B------:R-:W2:Y:S01]  /*0f00*/  LDG.E R2, desc[UR6][R2.64+-0x4] ;  /* 0xfffffc0602027981 */ /* 0x000ea2000c1e1900 */
[----:B------:R-:W-:-:S04]  /*0f10*/  IMAD.SHL.U32 R12, R12, 0x4, RZ ;  /* 0x000000040c0c7824 */ /* 0x000fc800078e00ff */
[----:B------:R-:W2:Y:S02]  /*0f20*/  LDC R5, c[0x3][R12] ;  /* 0x00c000000c057b82 */ /* 0x000ea40000000800 */
[----:B--2---:R-:W-:Y:S01]  /*0f30*/  FFMA R16, R5, R2, R16 ;  /* 0x0000000205107223 */ /* 0x004fe20000000010 */
[----:B------:R-:W-:Y:S06]  /*0f40*/  BRA `(.L_x_4) ;  /* 0x0000000000047947 */ /* 0x000fec0003800000 */
.L_x_3:
[----:B------:R-:W-:-:S07]  /*0f50*/  FADD R16, RZ, R16 ;  /* 0x00000010ff107221 */ /* 0x000fce0000000000 */
.L_x_4:
[----:B------:R-:W-:Y:S05]  /*0f60*/  BSYNC.RECONVERGENT B0 ;  /* 0x0000000000007941 */ /* 0x000fea0003800200 */
.L_x_0:
[----:B------:R-:W0:Y:S01]  /*0f70*/  LDC.64 R2, c[0x0][0x388] ;  /* 0x0000e200ff027b82 */ /* 0x000e220000000a00 */
[----:B------:R-:W-:-:S04]  /*0f80*/  IMAD R11, R11, UR5, R0 ;  /* 0x000000050b0b7c24 */ /* 0x000fc8000f8e0200 */
[----:B0-----:R-:W-:-:S05]  /*0f90*/  IMAD.WIDE R2, R11, 0x4, R2 ;  /* 0x000000040b027825 */ /* 0x001fca00078e0202 */
[----:B------:R-:W-:Y:S01]  /*0fa0*/  STG.E desc[UR6][R2.64], R16 ;  /* 0x0000001002007986 */ /* 0x000fe2000c101906 */
[----:B------:R-:W-:Y:S05]  /*0fb0*/  EXIT ;  /* 0x000000000000794d */ /* 0x000fea0003800000 */
.L_x_5:
[----:B------:R-:W-:-:S00]  /*0fc0*/  BRA `(.L_x_5) ;  /* 0xfffffffc00fc7947 */ /* 0x000fc0000383ffff */
[----:B------:R-:W-:-:S00]  /*0fd0*/  NOP ;  /* 0x0000000000007918 */ /* 0x000fc00000000000 */
        /* <DEDUP_REMOVED lines=10> */
.L_x_6:


//--------------------- .nv.shared.reserved.0     --------------------------
	.section	.nv.shared.reserved.0,"aw",@nobits
	.weak		__nv_reservedSMEM_offset_0_alias
	.size		__nv_reservedSMEM_offset_0_alias, 0, 64
	.other		__nv_reservedSMEM_offset_0_alias,@"STO_CUDA_RESERVED_SHARED STV_DEFAULT"
__nv_reservedSMEM_offset_0_alias:
	.zero		0
	.zero		64


//--------------------- .nv.constant0._Z11filterFunctPfS_iiii --------------------------
	.section	.nv.constant0._Z11filterFunctPfS_iiii,"a",@progbits
	.sectionflags	@""
	.align	4
.nv.constant0._Z11filterFunctPfS_iiii:
	.zero		928


//--------------------- SYMBOLS --------------------------

	.type		.nv.reservedSmem.offset0,@object
	.size		.nv.reservedSmem.offset0,0x4
